//
// Generated by NVIDIA NVVM Compiler
//
// Compiler Build ID: CL-36424714
// Cuda compilation tools, release 13.0, V13.0.88
// Based on NVVM 20.0.0
//

.version 9.0
.target sm_100
.address_size 64

	// .globl	_Z12count_bucketiPiiS_

.visible .entry _Z12count_bucketiPiiS_(
	.param .u32 _Z12count_bucketiPiiS__param_0,
	.param .u64 .ptr .align 1 _Z12count_bucketiPiiS__param_1,
	.param .u32 _Z12count_bucketiPiiS__param_2,
	.param .u64 .ptr .align 1 _Z12count_bucketiPiiS__param_3
)
{
	.reg .pred 	%p<2>;
	.reg .b32 	%r<8>;
	.reg .b64 	%rd<9>;

	ld.param.u32 	%r2, [_Z12count_bucketiPiiS__param_0];
	ld.param.u64 	%rd1, [_Z12count_bucketiPiiS__param_1];
	ld.param.u64 	%rd2, [_Z12count_bucketiPiiS__param_3];
	mov.u32 	%r3, %ctaid.x;
	mov.u32 	%r4, %ntid.x;
	mov.u32 	%r5, %tid.x;
	mad.lo.s32 	%r1, %r3, %r4, %r5;
	setp.ge.s32 	%p1, %r1, %r2;
	@%p1 bra 	$L__BB0_2;
	cvta.to.global.u64 	%rd3, %rd1;
	cvta.to.global.u64 	%rd4, %rd2;
	mul.wide.s32 	%rd5, %r1, 4;
	add.s64 	%rd6, %rd3, %rd5;
	ld.global.u32 	%r6, [%rd6];
	mul.wide.s32 	%rd7, %r6, 4;
	add.s64 	%rd8, %rd4, %rd7;
	atom.global.add.u32 	%r7, [%rd8], 1;
$L__BB0_2:
	ret;

}
	// .globl	_Z9write_keyiPiiS_
.visible .entry _Z9write_keyiPiiS_(
	.param .u32 _Z9write_keyiPiiS__param_0,
	.param .u64 .ptr .align 1 _Z9write_keyiPiiS__param_1,
	.param .u32 _Z9write_keyiPiiS__param_2,
	.param .u64 .ptr .align 1 _Z9write_keyiPiiS__param_3
)
{
	.reg .pred 	%p<4>;
	.reg .b32 	%r<17>;
	.reg .b64 	%rd<9>;

	ld.param.u32 	%r7, [_Z9write_keyiPiiS__param_0];
	ld.param.u64 	%rd2, [_Z9write_keyiPiiS__param_1];
	ld.param.u64 	%rd3, [_Z9write_keyiPiiS__param_3];
	mov.u32 	%r8, %ctaid.x;
	mov.u32 	%r9, %ntid.x;
	mov.u32 	%r10, %tid.x;
	mad.lo.s32 	%r1, %r8, %r9, %r10;
	setp.ge.s32 	%p1, %r1, %r7;
	@%p1 bra 	$L__BB1_5;
	setp.lt.s32 	%p2, %r1, 0;
	mov.b32 	%r16, -1;
	@%p2 bra 	$L__BB1_4;
	cvta.to.global.u64 	%rd1, %rd3;
	mov.b32 	%r14, 0;
	mov.u32 	%r15, %r14;
$L__BB1_3:
	mov.u32 	%r16, %r15;
	mul.wide.u32 	%rd4, %r16, 4;
	add.s64 	%rd5, %rd1, %rd4;
	ld.global.u32 	%r13, [%rd5];
	add.s32 	%r14, %r13, %r14;
	add.s32 	%r15, %r16, 1;
	setp.le.s32 	%p3, %r14, %r1;
	@%p3 bra 	$L__BB1_3;
$L__BB1_4:
	cvta.to.global.u64 	%rd6, %rd2;
	mul.wide.s32 	%rd7, %r1, 4;
	add.s64 	%rd8, %rd6, %rd7;
	st.global.u32 	[%rd8], %r16;
$L__BB1_5:
	ret;

}


// ===== COMPILED SASS (sm_100) =====

	.target	sm_100

	.elftype	@"ET_EXEC"


//--------------------- .note.nv.tkinfo           --------------------------
	.section	.note.nv.tkinfo,"",@"SHT_NOTE"
	.sectionflags	@"SHF_NOTE_NV_TKINFO"
	.tkinfo
        /*0018*/ 	.word	0x00000002
        /*0030*/ 	.string	""
        /*0030*/ 	.string	"ptxas"
        /*0030*/ 	.string	"Cuda compilation tools, release 13.0, V13.0.88"
        /*0030*/ 	.string	"Build cuda_13.0.r13.0/compiler.36424714_0"
        /*0030*/ 	.string	"-arch sm_100 -m 64 "



//--------------------- .note.nv.cuinfo           --------------------------
	.section	.note.nv.cuinfo,"",@"SHT_NOTE"
	.sectionflags	@"SHF_NOTE_NV_CUINFO"
        /*0018*/ 	.short	0x0002
        /*001a*/ 	.short	0x0064
        /*001c*/ 	.short	0x0082
	.zero		2


//--------------------- .nv.info                  --------------------------
	.section	.nv.info,"",@"SHT_CUDA_INFO"
	.align	4


	//----- nvinfo : EIATTR_REGCOUNT
	.align		4
        /*0000*/ 	.byte	0x04, 0x2f
        /*0002*/ 	.short	(.L_1 - .L_0)
	.align		4
.L_0:
        /*0004*/ 	.word	index@(_Z12count_bucketiPiiS_)
        /*0008*/ 	.word	0x0000000a


	//----- nvinfo : EIATTR_FRAME_SIZE
	.align		4
.L_1:
        /*000c*/ 	.byte	0x04, 0x11
        /*000e*/ 	.short	(.L_3 - .L_2)
	.align		4
.L_2:
        /*0010*/ 	.word	index@(_Z12count_bucketiPiiS_)
        /*0014*/ 	.word	0x00000000


	//----- nvinfo : EIATTR_REGCOUNT
	.align		4
.L_3:
        /*0018*/ 	.byte	0x04, 0x2f
        /*001a*/ 	.short	(.L_5 - .L_4)
	.align		4
.L_4:
        /*001c*/ 	.word	index@(_Z9write_keyiPiiS_)
        /*0020*/ 	.word	0x0000000c


	//----- nvinfo : EIATTR_FRAME_SIZE
	.align		4
.L_5:
        /*0024*/ 	.byte	0x04, 0x11
        /*0026*/ 	.short	(.L_7 - .L_6)
	.align		4
.L_6:
        /*0028*/ 	.word	index@(_Z9write_keyiPiiS_)
        /*002c*/ 	.word	0x00000000


	//----- nvinfo : EIATTR_MIN_STACK_SIZE
	.align		4
.L_7:
        /*0030*/ 	.byte	0x04, 0x12
        /*0032*/ 	.short	(.L_9 - .L_8)
	.align		4
.L_8:
        /*0034*/ 	.word	index@(_Z9write_keyiPiiS_)
        /*0038*/ 	.word	0x00000000


	//----- nvinfo : EIATTR_MIN_STACK_SIZE
	.align		4
.L_9:
        /*003c*/ 	.byte	0x04, 0x12
        /*003e*/ 	.short	(.L_11 - .L_10)
	.align		4
.L_10:
        /*0040*/ 	.word	index@(_Z12count_bucketiPiiS_)
        /*0044*/ 	.word	0x00000000
.L_11:


//--------------------- .nv.compat                --------------------------
	.section	.nv.compat,"",@"SHT_CUDA_COMPAT_INFO"
	.align	4
        /*0000*/ 	.byte	0x02, 0x09, 0x00, 0x00, 0x02, 0x02, 0x01, 0x00, 0x02, 0x05, 0x05, 0x00, 0x03, 0x07, 0x01, 0x01
        /*0010*/ 	.byte	0x02, 0x03, 0x00, 0x00, 0x02, 0x06, 0x01, 0x00, 0x04, 0x0b, 0x08, 0x00, 0x09, 0x00, 0x00, 0x00
        /*0020*/ 	.byte	0x00, 0x00, 0x00, 0x00


//--------------------- .nv.info._Z9write_keyiPiiS_ --------------------------
	.section	.nv.info._Z9write_keyiPiiS_,"",@"SHT_CUDA_INFO"
	.sectionflags	@""
	.align	4


	//----- nvinfo : EIATTR_CUDA_API_VERSION
	.align		4
        /*0000*/ 	.byte	0x04, 0x37
        /*0002*/ 	.short	(.L_13 - .L_12)
.L_12:
        /*0004*/ 	.word	0x00000082


	//----- nvinfo : EIATTR_KPARAM_INFO
	.align		4
.L_13:
        /*0008*/ 	.byte	0x04, 0x17
        /*000a*/ 	.short	(.L_15 - .L_14)
.L_14:
        /*000c*/ 	.word	0x00000000
        /*0010*/ 	.short	0x0003
        /*0012*/ 	.short	0x0018
        /*0014*/ 	.byte	0x00, 0xf5, 0x21, 0x00


	//----- nvinfo : EIATTR_KPARAM_INFO
	.align		4
.L_15:
        /*0018*/ 	.byte	0x04, 0x17
        /*001a*/ 	.short	(.L_17 - .L_16)
.L_16:
        /*001c*/ 	.word	0x00000000
        /*0020*/ 	.short	0x0002
        /*0022*/ 	.short	0x0010
        /*0024*/ 	.byte	0x00, 0xf0, 0x11, 0x00


	//----- nvinfo : EIATTR_KPARAM_INFO
	.align		4
.L_17:
        /*0028*/ 	.byte	0x04, 0x17
        /*002a*/ 	.short	(.L_19 - .L_18)
.L_18:
        /*002c*/ 	.word	0x00000000
        /*0030*/ 	.short	0x0001
        /*0032*/ 	.short	0x0008
        /*0034*/ 	.byte	0x00, 0xf5, 0x21, 0x00


	//----- nvinfo : EIATTR_KPARAM_INFO
	.align		4
.L_19:
        /*0038*/ 	.byte	0x04, 0x17
        /*003a*/ 	.short	(.L_21 - .L_20)
.L_20:
        /*003c*/ 	.word	0x00000000
        /*0040*/ 	.short	0x0000
        /*0042*/ 	.short	0x0000
        /*0044*/ 	.byte	0x00, 0xf0, 0x11, 0x00


	//----- nvinfo : EIATTR_SPARSE_MMA_MASK
	.align		4
.L_21:
        /*0048*/ 	.byte	0x03, 0x50
        /*004a*/ 	.short	0x0000


	//----- nvinfo : EIATTR_MAXREG_COUNT
	.align		4
        /*004c*/ 	.byte	0x03, 0x1b
        /*004e*/ 	.short	0x00ff


	//----- nvinfo : EIATTR_MERCURY_ISA_VERSION
	.align		4
        /*0050*/ 	.byte	0x03, 0x5f
        /*0052*/ 	.short	0x0101


	//----- nvinfo : EIATTR_VRC_CTA_INIT_COUNT
	.align		4
        /*0054*/ 	.byte	0x02, 0x4a
	.zero		1
	.zero		1


	//----- nvinfo : EIATTR_EXIT_INSTR_OFFSETS
	.align		4
        /*0058*/ 	.byte	0x04, 0x1c
        /*005a*/ 	.short	(.L_23 - .L_22)


	//   ....[0]....
.L_22:
        /*005c*/ 	.word	0x00000070


	//   ....[1]....
        /*0060*/ 	.word	0x000001e0


	//----- nvinfo : EIATTR_CRS_STACK_SIZE
	.align		4
.L_23:
        /*0064*/ 	.byte	0x04, 0x1e
        /*0066*/ 	.short	(.L_25 - .L_24)
.L_24:
        /*0068*/ 	.word	0x00000000


	//----- nvinfo : EIATTR_CBANK_PARAM_SIZE
	.align		4
.L_25:
        /*006c*/ 	.byte	0x03, 0x19
        /*006e*/ 	.short	0x0020


	//----- nvinfo : EIATTR_PARAM_CBANK
	.align		4
        /*0070*/ 	.byte	0x04, 0x0a
        /*0072*/ 	.short	(.L_27 - .L_26)
	.align		4
.L_26:
        /*0074*/ 	.word	index@(.nv.constant0._Z9write_keyiPiiS_)
        /*0078*/ 	.short	0x0380
        /*007a*/ 	.short	0x0020


	//----- nvinfo : EIATTR_SW_WAR
	.align		4
.L_27:
        /*007c*/ 	.byte	0x04, 0x36
        /*007e*/ 	.short	(.L_29 - .L_28)
.L_28:
        /*0080*/ 	.word	0x00000008
.L_29:


//--------------------- .nv.info._Z12count_bucketiPiiS_ --------------------------
	.section	.nv.info._Z12count_bucketiPiiS_,"",@"SHT_CUDA_INFO"
	.sectionflags	@""
	.align	4


	//----- nvinfo : EIATTR_CUDA_API_VERSION
	.align		4
        /*0000*/ 	.byte	0x04, 0x37
        /*0002*/ 	.short	(.L_31 - .L_30)
.L_30:
        /*0004*/ 	.word	0x00000082


	//----- nvinfo : EIATTR_KPARAM_INFO
	.align		4
.L_31:
        /*0008*/ 	.byte	0x04, 0x17
        /*000a*/ 	.short	(.L_33 - .L_32)
.L_32:
        /*000c*/ 	.word	0x00000000
        /*0010*/ 	.short	0x0003
        /*0012*/ 	.short	0x0018
        /*0014*/ 	.byte	0x00, 0xf5, 0x21, 0x00


	//----- nvinfo : EIATTR_KPARAM_INFO
	.align		4
.L_33:
        /*0018*/ 	.byte	0x04, 0x17
        /*001a*/ 	.short	(.L_35 - .L_34)
.L_34:
        /*001c*/ 	.word	0x00000000
        /*0020*/ 	.short	0x0002
        /*0022*/ 	.short	0x0010
        /*0024*/ 	.byte	0x00, 0xf0, 0x11, 0x00


	//----- nvinfo : EIATTR_KPARAM_INFO
	.align		4
.L_35:
        /*0028*/ 	.byte	0x04, 0x17
        /*002a*/ 	.short	(.L_37 - .L_36)
.L_36:
        /*002c*/ 	.word	0x00000000
        /*0030*/ 	.short	0x0001
        /*0032*/ 	.short	0x0008
        /*0034*/ 	.byte	0x00, 0xf5, 0x21, 0x00


	//----- nvinfo : EIATTR_KPARAM_INFO
	.align		4
.L_37:
        /*0038*/ 	.byte	0x04, 0x17
        /*003a*/ 	.short	(.L_39 - .L_38)
.L_38:
        /*003c*/ 	.word	0x00000000
        /*0040*/ 	.short	0x0000
        /*0042*/ 	.short	0x0000
        /*0044*/ 	.byte	0x00, 0xf0, 0x11, 0x00


	//----- nvinfo : EIATTR_SPARSE_MMA_MASK
	.align		4
.L_39:
        /*0048*/ 	.byte	0x03, 0x50
        /*004a*/ 	.short	0x0000


	//----- nvinfo : EIATTR_MAXREG_COUNT
	.align		4
        /*004c*/ 	.byte	0x03, 0x1b
        /*004e*/ 	.short	0x00ff


	//----- nvinfo : EIATTR_MERCURY_ISA_VERSION
	.align		4
        /*0050*/ 	.byte	0x03, 0x5f
        /*0052*/ 	.short	0x0101


	//----- nvinfo : EIATTR_VRC_CTA_INIT_COUNT
	.align		4
        /*0054*/ 	.byte	0x02, 0x4a
	.zero		1
	.zero		1


	//----- nvinfo : EIATTR_EXIT_INSTR_OFFSETS
	.align		4
        /*0058*/ 	.byte	0x04, 0x1c
        /*005a*/ 	.short	(.L_41 - .L_40)


	//   ....[0]....
.L_40:
        /*005c*/ 	.word	0x00000070


	//   ....[1]....
        /*0060*/ 	.word	0x00000100


	//----- nvinfo : EIATTR_CBANK_PARAM_SIZE
	.align		4
.L_41:
        /*0064*/ 	.byte	0x03, 0x19
        /*0066*/ 	.short	0x0020


	//----- nvinfo : EIATTR_PARAM_CBANK
	.align		4
        /*0068*/ 	.byte	0x04, 0x0a
        /*006a*/ 	.short	(.L_43 - .L_42)
	.align		4
.L_42:
        /*006c*/ 	.word	index@(.nv.constant0._Z12count_bucketiPiiS_)
        /*0070*/ 	.short	0x0380
        /*0072*/ 	.short	0x0020


	//----- nvinfo : EIATTR_SW_WAR
	.align		4
.L_43:
        /*0074*/ 	.byte	0x04, 0x36
        /*0076*/ 	.short	(.L_45 - .L_44)
.L_44:
        /*0078*/ 	.word	0x00000008
.L_45:


//--------------------- .nv.callgraph             --------------------------
	.section	.nv.callgraph,"",@"SHT_CUDA_CALLGRAPH"
	.align	4
	.sectionentsize	8
	.align		4
        /*0000*/ 	.word	0x00000000
	.align		4
        /*0004*/ 	.word	0xffffffff
	.align		4
        /*0008*/ 	.word	0x00000000
	.align		4
        /*000c*/ 	.word	0xfffffffe
	.align		4
        /*0010*/ 	.word	0x00000000
	.align		4
        /*0014*/ 	.word	0xfffffffd
	.align		4
        /*0018*/ 	.word	0x00000000
	.align		4
        /*001c*/ 	.word	0xfffffffc


//--------------------- .text._Z9write_keyiPiiS_  --------------------------
	.section	.text._Z9write_keyiPiiS_,"ax",@progbits
	.align	128
        .global         _Z9write_keyiPiiS_
        .type           _Z9write_keyiPiiS_,@function
        .size           _Z9write_keyiPiiS_,(.L_x_6 - _Z9write_keyiPiiS_)
        .other          _Z9write_keyiPiiS_,@"STO_CUDA_ENTRY STV_DEFAULT"
_Z9write_keyiPiiS_:
.text._Z9write_keyiPiiS_:
[----:B------:R-:W-:Y:S01]  /*0000*/  LDC R1, c[0x0][0x37c] ;  /* 0x0000df00ff017b82 */ /* 0x000fe20000000800 */
[----:B------:R-:W0:Y:S07]  /*0010*/  S2R R0, SR_TID.X ;  /* 0x0000000000007919 */ /* 0x000e2e0000002100 */
[----:B------:R-:W0:Y:S01]  /*0020*/  S2UR UR4, SR_CTAID.X ;  /* 0x00000000000479c3 */ /* 0x000e220000002500 */
[----:B------:R-:W1:Y:S07]  /*0030*/  LDCU UR5, c[0x0][0x380] ;  /* 0x00007000ff0577ac */ /* 0x000e6e0008000800 */
[----:B------:R-:W0:Y:S02]  /*0040*/  LDC R7, c[0x0][0x360] ;  /* 0x0000d800ff077b82 */ /* 0x000e240000000800 */
[----:B0-----:R-:W-:-:S05]  /*0050*/  IMAD R7, R7, UR4, R0 ;  /* 0x0000000407077c24 */ /* 0x001fca000f8e0200 */
[----:B-1----:R-:W-:-:S13]  /*0060*/  ISETP.GE.AND P0, PT, R7, UR5, PT ;  /* 0x0000000507007c0c */ /* 0x002fda000bf06270 */
[----:B------:R-:W-:Y:S05]  /*0070*/  @P0 EXIT ;  /* 0x000000000000094d */ /* 0x000fea0003800000 */
[----:B------:R-:W-:Y:S01]  /*0080*/  ISETP.GE.AND P0, PT, R7, RZ, PT ;  /* 0x000000ff0700720c */ /* 0x000fe20003f06270 */
[----:B------:R-:W0:Y:S01]  /*0090*/  LDCU.64 UR4, c[0x0][0x358] ;  /* 0x00006b00ff0477ac */ /* 0x000e220008000a00 */
[----:B------:R-:W-:Y:S01]  /*00a0*/  BSSY.RECONVERGENT B0, `(.L_x_0) ;  /* 0x0000010000007945 */ /* 0x000fe20003800200 */
[----:B------:R-:W-:-:S10]  /*00b0*/  MOV R5, 0xffffffff ;  /* 0xffffffff00057802 */ /* 0x000fd40000000f00 */
[----:B------:R-:W-:Y:S05]  /*00c0*/  @!P0 BRA `(.L_x_1) ;  /* 0x0000000000348947 */ /* 0x000fea0003800000 */
[----:B------:R-:W1:Y:S01]  /*00d0*/  LDC.64 R4, c[0x0][0x398] ;  /* 0x0000e600ff047b82 */ /* 0x000e620000000a00 */
[----:B------:R-:W-:Y:S01]  /*00e0*/  HFMA2 R0, -RZ, RZ, 0, 0 ;  /* 0x00000000ff007431 */ /* 0x000fe200000001ff */
[----:B------:R-:W-:Y:S01]  /*00f0*/  BSSY.RECONVERGENT B1, `(.L_x_2) ;  /* 0x0000009000017945 */ /* 0x000fe20003800200 */
[----:B------:R-:W-:-:S07]  /*0100*/  IMAD.MOV.U32 R9, RZ, RZ, RZ ;  /* 0x000000ffff097224 */ /* 0x000fce00078e00ff */
.L_x_3:
[----:B-1----:R-:W-:-:S06]  /*0110*/  IMAD.WIDE.U32 R2, R9, 0x4, R4 ;  /* 0x0000000409027825 */ /* 0x002fcc00078e0004 */
[----:B0-----:R-:W2:Y:S01]  /*0120*/  LDG.E R3, desc[UR4][R2.64] ;  /* 0x0000000402037981 */ /* 0x001ea2000c1e1900 */
[----:B------:R-:W-:Y:S01]  /*0130*/  IMAD.MOV.U32 R6, RZ, RZ, R9 ;  /* 0x000000ffff067224 */ /* 0x000fe200078e0009 */
[----:B------:R-:W-:Y:S02]  /*0140*/  IADD3 R9, PT, PT, R9, 0x1, RZ ;  /* 0x0000000109097810 */ /* 0x000fe40007ffe0ff */
[----:B--2---:R-:W-:-:S04]  /*0150*/  IADD3 R0, PT, PT, R3, R0, RZ ;  /* 0x0000000003007210 */ /* 0x004fc80007ffe0ff */
[----:B------:R-:W-:-:S13]  /*0160*/  ISETP.GT.AND P0, PT, R0, R7, PT ;  /* 0x000000070000720c */ /* 0x000fda0003f04270 */
[----:B------:R-:W-:Y:S05]  /*0170*/  @!P0 BRA `(.L_x_3) ;  /* 0xfffffffc00e48947 */ /* 0x000fea000383ffff */
[----:B------:R-:W-:Y:S05]  /*0180*/  BSYNC.RECONVERGENT B1 ;  /* 0x0000000000017941 */ /* 0x000fea0003800200 */
.L_x_2:
[----:B------:R-:W-:-:S07]  /*0190*/  IMAD.MOV.U32 R5, RZ, RZ, R6 ;  /* 0x000000ffff057224 */ /* 0x000fce00078e0006 */
.L_x_1:
[----:B0-----:R-:W-:Y:S05]  /*01a0*/  BSYNC.RECONVERGENT B0 ;  /* 0x0000000000007941 */ /* 0x001fea0003800200 */
.L_x_0:
[----:B------:R-:W0:Y:S02]  /*01b0*/  LDC.64 R2, c[0x0][0x388] ;  /* 0x0000e200ff027b82 */ /* 0x000e240000000a00 */
[----:B0-----:R-:W-:-:S05]  /*01c0*/  IMAD.WIDE R2, R7, 0x4, R2 ;  /* 0x0000000407027825 */ /* 0x001fca00078e0202 */
[----:B------:R-:W-:Y:S01]  /*01d0*/  STG.E desc[UR4][R2.64], R5 ;  /* 0x0000000502007986 */ /* 0x000fe2000c101904 */
[----:B------:R-:W-:Y:S05]  /*01e0*/  EXIT ;  /* 0x000000000000794d */ /* 0x000fea0003800000 */
.L_x_4:
[----:B------:R-:W-:-:S00]  /*01f0*/  BRA `(.L_x_4) ;  /* 0xfffffffc00fc7947 */ /* 0x000fc0000383ffff */
[----:B------:R-:W-:-:S00]  /*0200*/  NOP ;  /* 0x0000000000007918 */ /* 0x000fc00000000000 */
[----:B------:R-:W-:-:S00]  /*0210*/  NOP ;  /* 0x0000000000007918 */ /* 0x000fc00000000000 */
[----:B------:R-:W-:-:S00]  /*0220*/  NOP ;  /* 0x0000000000007918 */ /* 0x000fc00000000000 */
[----:B------:R-:W-:-:S00]  /*0230*/  NOP ;  /* 0x0000000000007918 */ /* 0x000fc00000000000 */
[----:B------:R-:W-:-:S00]  /*0240*/  NOP ;  /* 0x0000000000007918 */ /* 0x000fc00000000000 */
[----:B------:R-:W-:-:S00]  /*0250*/  NOP ;  /* 0x0000000000007918 */ /* 0x000fc00000000000 */
[----:B------:R-:W-:-:S00]  /*0260*/  NOP ;  /* 0x0000000000007918 */ /* 0x000fc00000000000 */
[----:B------:R-:W-:-:S00]  /*0270*/  NOP ;  /* 0x0000000000007918 */ /* 0x000fc00000000000 */
.L_x_6:


//--------------------- .text._Z12count_bucketiPiiS_ --------------------------
	.section	.text._Z12count_bucketiPiiS_,"ax",@progbits
	.align	128
        .global         _Z12count_bucketiPiiS_
        .type           _Z12count_bucketiPiiS_,@function
        .size           _Z12count_bucketiPiiS_,(.L_x_7 - _Z12count_bucketiPiiS_)
        .other          _Z12count_bucketiPiiS_,@"STO_CUDA_ENTRY STV_DEFAULT"
_Z12count_bucketiPiiS_:
.text._Z12count_bucketiPiiS_:
        /* <DEDUP_REMOVED lines=8> */
[----:B------:R-:W0:Y:S01]  /*0080*/  LDC.64 R2, c[0x0][0x388] ;  /* 0x0000e200ff027b82 */ /* 0x000e220000000a00 */
[----:B------:R-:W1:Y:S01]  /*0090*/  LDCU.64 UR4, c[0x0][0x358] ;  /* 0x00006b00ff0477ac */ /* 0x000e620008000a00 */
[----:B0-----:R-:W-:-:S06]  /*00a0*/  IMAD.WIDE R2, R5, 0x4, R2 ;  /* 0x0000000405027825 */ /* 0x001fcc00078e0202 */
[----:B------:R-:W0:Y:S01]  /*00b0*/  LDC.64 R4, c[0x0][0x398] ;  /* 0x0000e600ff047b82 */ /* 0x000e220000000a00 */
[----:B-1----:R-:W0:Y:S01]  /*00c0*/  LDG.E R3, desc[UR4][R2.64] ;  /* 0x0000000402037981 */ /* 0x002e22000c1e1900 */
[----:B------:R-:W-:Y:S02]  /*00d0*/  HFMA2 R7, -RZ, RZ, 0, 5.9604644775390625e-08 ;  /* 0x00000001ff077431 */ /* 0x000fe400000001ff */
[----:B0-----:R-:W-:-:S05]  /*00e0*/  IMAD.WIDE R4, R3, 0x4, R4 ;  /* 0x0000000403047825 */ /* 0x001fca00078e0204 */
[----:B------:R-:W-:Y:S01]  /*00f0*/  REDG.E.ADD.STRONG.GPU desc[UR4][R4.64], R7 ;  /* 0x000000070400798e */ /* 0x000fe2000c12e104 */
[----:B------:R-:W-:Y:S05]  /*0100*/  EXIT ;  /* 0x000000000000794d */ /* 0x000fea0003800000 */
.L_x_5:
        /* <DEDUP_REMOVED lines=15> */
.L_x_7:


//--------------------- .nv.shared.reserved.0     --------------------------
	.section	.nv.shared.reserved.0,"aw",@nobits
	.weak		__nv_reservedSMEM_offset_0_alias
	.size		__nv_reservedSMEM_offset_0_alias, 0, 64
	.other		__nv_reservedSMEM_offset_0_alias,@"STO_CUDA_RESERVED_SHARED STV_DEFAULT"
__nv_reservedSMEM_offset_0_alias:
	.zero		0
	.zero		64


//--------------------- .nv.constant0._Z9write_keyiPiiS_ --------------------------
	.section	.nv.constant0._Z9write_keyiPiiS_,"a",@progbits
	.sectionflags	@""
	.align	4
.nv.constant0._Z9write_keyiPiiS_:
	.zero		928


//--------------------- .nv.constant0._Z12count_bucketiPiiS_ --------------------------
	.section	.nv.constant0._Z12count_bucketiPiiS_,"a",@progbits
	.sectionflags	@""
	.align	4
.nv.constant0._Z12count_bucketiPiiS_:
	.zero		928


//--------------------- SYMBOLS --------------------------

	.type		.nv.reservedSmem.offset0,@object
	.size		.nv.reservedSmem.offset0,0x4
